//
// Generated by NVIDIA NVVM Compiler
//
// Compiler Build ID: CL-36424714
// Cuda compilation tools, release 13.0, V13.0.88
// Based on NVVM 20.0.0
//

.version 9.0
.target sm_100
.address_size 64

	// .globl	_Z13matmul_kernelPKfS0_Pfi
// _ZZ19matmul_kernel_tiledPKfS0_PfiE2As has been demoted
// _ZZ19matmul_kernel_tiledPKfS0_PfiE2Bs has been demoted

.visible .entry _Z13matmul_kernelPKfS0_Pfi(
	.param .u64 .ptr .align 1 _Z13matmul_kernelPKfS0_Pfi_param_0,
	.param .u64 .ptr .align 1 _Z13matmul_kernelPKfS0_Pfi_param_1,
	.param .u64 .ptr .align 1 _Z13matmul_kernelPKfS0_Pfi_param_2,
	.param .u32 _Z13matmul_kernelPKfS0_Pfi_param_3
)
{
	.reg .pred 	%p<10>;
	.reg .b32 	%r<40>;
	.reg .b32 	%f<67>;
	.reg .b64 	%rd<67>;

	ld.param.u64 	%rd14, [_Z13matmul_kernelPKfS0_Pfi_param_0];
	ld.param.u64 	%rd15, [_Z13matmul_kernelPKfS0_Pfi_param_1];
	ld.param.u32 	%r18, [_Z13matmul_kernelPKfS0_Pfi_param_3];
	cvta.to.global.u64 	%rd1, %rd15;
	cvta.to.global.u64 	%rd2, %rd14;
	mov.u32 	%r19, %ctaid.y;
	mov.u32 	%r20, %ntid.y;
	mov.u32 	%r21, %tid.y;
	mad.lo.s32 	%r1, %r19, %r20, %r21;
	mov.u32 	%r22, %ctaid.x;
	mov.u32 	%r23, %ntid.x;
	mov.u32 	%r24, %tid.x;
	mad.lo.s32 	%r2, %r22, %r23, %r24;
	max.s32 	%r25, %r1, %r2;
	setp.ge.s32 	%p1, %r25, %r18;
	@%p1 bra 	$L__BB0_13;
	mul.lo.s32 	%r3, %r18, %r1;
	and.b32  	%r4, %r18, 7;
	setp.lt.u32 	%p2, %r18, 8;
	mov.f32 	%f66, 0f00000000;
	mov.b32 	%r38, 0;
	@%p2 bra 	$L__BB0_4;
	and.b32  	%r38, %r18, 2147483640;
	neg.s32 	%r36, %r38;
	mul.wide.s32 	%rd16, %r18, 4;
	add.s64 	%rd3, %rd1, %rd16;
	shl.b32 	%r7, %r18, 3;
	mul.wide.s32 	%rd17, %r18, 8;
	add.s64 	%rd4, %rd1, %rd17;
	mul.wide.s32 	%rd18, %r18, 12;
	add.s64 	%rd5, %rd1, %rd18;
	mul.wide.s32 	%rd19, %r18, 16;
	add.s64 	%rd6, %rd1, %rd19;
	mul.wide.s32 	%rd20, %r18, 20;
	add.s64 	%rd7, %rd1, %rd20;
	mul.wide.s32 	%rd21, %r18, 24;
	add.s64 	%rd8, %rd1, %rd21;
	mul.wide.s32 	%rd22, %r18, 28;
	add.s64 	%rd9, %rd1, %rd22;
	mul.wide.u32 	%rd23, %r3, 4;
	add.s64 	%rd24, %rd23, %rd2;
	add.s64 	%rd66, %rd24, 16;
	mov.f32 	%f66, 0f00000000;
	mov.u32 	%r35, %r2;
$L__BB0_3:
	.pragma "nounroll";
	mul.wide.s32 	%rd25, %r35, 4;
	add.s64 	%rd26, %rd3, %rd25;
	add.s64 	%rd27, %rd4, %rd25;
	add.s64 	%rd28, %rd5, %rd25;
	add.s64 	%rd29, %rd6, %rd25;
	add.s64 	%rd30, %rd7, %rd25;
	add.s64 	%rd31, %rd8, %rd25;
	add.s64 	%rd32, %rd9, %rd25;
	add.s64 	%rd33, %rd1, %rd25;
	ld.global.f32 	%f16, [%rd66+-16];
	ld.global.f32 	%f17, [%rd33];
	fma.rn.f32 	%f18, %f16, %f17, %f66;
	ld.global.f32 	%f19, [%rd66+-12];
	ld.global.f32 	%f20, [%rd26];
	fma.rn.f32 	%f21, %f19, %f20, %f18;
	ld.global.f32 	%f22, [%rd66+-8];
	ld.global.f32 	%f23, [%rd27];
	fma.rn.f32 	%f24, %f22, %f23, %f21;
	ld.global.f32 	%f25, [%rd66+-4];
	ld.global.f32 	%f26, [%rd28];
	fma.rn.f32 	%f27, %f25, %f26, %f24;
	ld.global.f32 	%f28, [%rd66];
	ld.global.f32 	%f29, [%rd29];
	fma.rn.f32 	%f30, %f28, %f29, %f27;
	ld.global.f32 	%f31, [%rd66+4];
	ld.global.f32 	%f32, [%rd30];
	fma.rn.f32 	%f33, %f31, %f32, %f30;
	ld.global.f32 	%f34, [%rd66+8];
	ld.global.f32 	%f35, [%rd31];
	fma.rn.f32 	%f36, %f34, %f35, %f33;
	ld.global.f32 	%f37, [%rd66+12];
	ld.global.f32 	%f38, [%rd32];
	fma.rn.f32 	%f66, %f37, %f38, %f36;
	add.s32 	%r36, %r36, 8;
	add.s32 	%r35, %r35, %r7;
	add.s64 	%rd66, %rd66, 32;
	setp.ne.s32 	%p3, %r36, 0;
	@%p3 bra 	$L__BB0_3;
$L__BB0_4:
	setp.eq.s32 	%p4, %r4, 0;
	@%p4 bra 	$L__BB0_12;
	and.b32  	%r13, %r18, 3;
	setp.lt.u32 	%p5, %r4, 4;
	@%p5 bra 	$L__BB0_7;
	add.s32 	%r27, %r38, %r3;
	mul.wide.u32 	%rd34, %r27, 4;
	add.s64 	%rd35, %rd2, %rd34;
	ld.global.f32 	%f40, [%rd35];
	mad.lo.s32 	%r28, %r38, %r18, %r2;
	mul.wide.s32 	%rd36, %r28, 4;
	add.s64 	%rd37, %rd1, %rd36;
	ld.global.f32 	%f41, [%rd37];
	fma.rn.f32 	%f42, %f40, %f41, %f66;
	cvt.u64.u32 	%rd38, %r3;
	cvt.u64.u32 	%rd39, %r38;
	add.s64 	%rd40, %rd39, %rd38;
	shl.b64 	%rd41, %rd40, 2;
	add.s64 	%rd42, %rd2, %rd41;
	ld.global.f32 	%f43, [%rd42+4];
	mul.wide.s32 	%rd43, %r18, 4;
	add.s64 	%rd44, %rd37, %rd43;
	ld.global.f32 	%f44, [%rd44];
	fma.rn.f32 	%f45, %f43, %f44, %f42;
	ld.global.f32 	%f46, [%rd42+8];
	add.s64 	%rd45, %rd44, %rd43;
	ld.global.f32 	%f47, [%rd45];
	fma.rn.f32 	%f48, %f46, %f47, %f45;
	ld.global.f32 	%f49, [%rd42+12];
	add.s64 	%rd46, %rd45, %rd43;
	ld.global.f32 	%f50, [%rd46];
	fma.rn.f32 	%f66, %f49, %f50, %f48;
	add.s32 	%r38, %r38, 4;
$L__BB0_7:
	setp.eq.s32 	%p6, %r13, 0;
	@%p6 bra 	$L__BB0_12;
	setp.eq.s32 	%p7, %r13, 1;
	@%p7 bra 	$L__BB0_10;
	add.s32 	%r29, %r38, %r3;
	mul.wide.u32 	%rd47, %r29, 4;
	add.s64 	%rd48, %rd2, %rd47;
	ld.global.f32 	%f52, [%rd48];
	mad.lo.s32 	%r30, %r38, %r18, %r2;
	mul.wide.s32 	%rd49, %r30, 4;
	add.s64 	%rd50, %rd1, %rd49;
	ld.global.f32 	%f53, [%rd50];
	fma.rn.f32 	%f54, %f52, %f53, %f66;
	cvt.u64.u32 	%rd51, %r3;
	cvt.u64.u32 	%rd52, %r38;
	add.s64 	%rd53, %rd52, %rd51;
	shl.b64 	%rd54, %rd53, 2;
	add.s64 	%rd55, %rd2, %rd54;
	ld.global.f32 	%f55, [%rd55+4];
	mul.wide.s32 	%rd56, %r18, 4;
	add.s64 	%rd57, %rd50, %rd56;
	ld.global.f32 	%f56, [%rd57];
	fma.rn.f32 	%f66, %f55, %f56, %f54;
	add.s32 	%r38, %r38, 2;
$L__BB0_10:
	and.b32  	%r31, %r18, 1;
	setp.eq.b32 	%p8, %r31, 1;
	not.pred 	%p9, %p8;
	@%p9 bra 	$L__BB0_12;
	add.s32 	%r32, %r38, %r3;
	mul.wide.u32 	%rd58, %r32, 4;
	add.s64 	%rd59, %rd2, %rd58;
	ld.global.f32 	%f57, [%rd59];
	mad.lo.s32 	%r33, %r38, %r18, %r2;
	mul.wide.s32 	%rd60, %r33, 4;
	add.s64 	%rd61, %rd1, %rd60;
	ld.global.f32 	%f58, [%rd61];
	fma.rn.f32 	%f66, %f57, %f58, %f66;
$L__BB0_12:
	ld.param.u64 	%rd65, [_Z13matmul_kernelPKfS0_Pfi_param_2];
	add.s32 	%r34, %r3, %r2;
	cvta.to.global.u64 	%rd62, %rd65;
	mul.wide.s32 	%rd63, %r34, 4;
	add.s64 	%rd64, %rd62, %rd63;
	st.global.f32 	[%rd64], %f66;
$L__BB0_13:
	ret;

}
	// .globl	_Z19matmul_kernel_tiledPKfS0_Pfi
.visible .entry _Z19matmul_kernel_tiledPKfS0_Pfi(
	.param .u64 .ptr .align 1 _Z19matmul_kernel_tiledPKfS0_Pfi_param_0,
	.param .u64 .ptr .align 1 _Z19matmul_kernel_tiledPKfS0_Pfi_param_1,
	.param .u64 .ptr .align 1 _Z19matmul_kernel_tiledPKfS0_Pfi_param_2,
	.param .u32 _Z19matmul_kernel_tiledPKfS0_Pfi_param_3
)
{
	.reg .pred 	%p<8>;
	.reg .b32 	%r<43>;
	.reg .b32 	%f<63>;
	.reg .b64 	%rd<13>;
	// demoted variable
	.shared .align 4 .b8 _ZZ19matmul_kernel_tiledPKfS0_PfiE2As[1024];
	// demoted variable
	.shared .align 4 .b8 _ZZ19matmul_kernel_tiledPKfS0_PfiE2Bs[1024];
	ld.param.u64 	%rd4, [_Z19matmul_kernel_tiledPKfS0_Pfi_param_0];
	ld.param.u64 	%rd5, [_Z19matmul_kernel_tiledPKfS0_Pfi_param_1];
	ld.param.u64 	%rd6, [_Z19matmul_kernel_tiledPKfS0_Pfi_param_2];
	ld.param.u32 	%r24, [_Z19matmul_kernel_tiledPKfS0_Pfi_param_3];
	mov.u32 	%r25, %ctaid.y;
	shl.b32 	%r26, %r25, 4;
	mov.u32 	%r40, %tid.y;
	add.s32 	%r2, %r26, %r40;
	mov.u32 	%r27, %ctaid.x;
	shl.b32 	%r3, %r27, 4;
	mov.u32 	%r38, %tid.x;
	add.s32 	%r5, %r3, %r38;
	setp.lt.s32 	%p1, %r24, 1;
	mov.f32 	%f62, 0f00000000;
	@%p1 bra 	$L__BB1_7;
	add.s32 	%r28, %r24, 15;
	shr.u32 	%r29, %r28, 4;
	shl.b32 	%r30, %r40, 6;
	mov.u32 	%r31, _ZZ19matmul_kernel_tiledPKfS0_PfiE2As;
	add.s32 	%r6, %r31, %r30;
	shl.b32 	%r32, %r38, 2;
	add.s32 	%r7, %r6, %r32;
	mov.u32 	%r33, _ZZ19matmul_kernel_tiledPKfS0_PfiE2Bs;
	add.s32 	%r9, %r33, %r32;
	add.s32 	%r8, %r9, %r30;
	neg.s32 	%r42, %r29;
	mad.lo.s32 	%r34, %r40, %r24, %r38;
	add.s32 	%r41, %r34, %r3;
	shl.b32 	%r12, %r24, 4;
	mad.lo.s32 	%r39, %r24, %r2, %r38;
	cvta.to.global.u64 	%rd1, %rd4;
	cvta.to.global.u64 	%rd2, %rd5;
	mov.f32 	%f62, 0f00000000;
$L__BB1_2:
	setp.ge.u32 	%p2, %r2, %r24;
	mul.wide.s32 	%rd7, %r39, 4;
	add.s64 	%rd3, %rd1, %rd7;
	setp.ge.s32 	%p3, %r38, %r24;
	mov.f32 	%f60, 0f00000000;
	or.pred  	%p4, %p2, %p3;
	@%p4 bra 	$L__BB1_4;
	ld.global.f32 	%f60, [%rd3];
$L__BB1_4:
	st.shared.f32 	[%r7], %f60;
	mov.f32 	%f61, 0f00000000;
	max.s32 	%r35, %r5, %r40;
	setp.ge.s32 	%p5, %r35, %r24;
	@%p5 bra 	$L__BB1_6;
	mul.wide.s32 	%rd8, %r41, 4;
	add.s64 	%rd9, %rd2, %rd8;
	ld.global.f32 	%f61, [%rd9];
$L__BB1_6:
	st.shared.f32 	[%r8], %f61;
	bar.sync 	0;
	ld.shared.f32 	%f12, [%r6];
	ld.shared.f32 	%f13, [%r9];
	fma.rn.f32 	%f14, %f12, %f13, %f62;
	ld.shared.f32 	%f15, [%r6+4];
	ld.shared.f32 	%f16, [%r9+64];
	fma.rn.f32 	%f17, %f15, %f16, %f14;
	ld.shared.f32 	%f18, [%r6+8];
	ld.shared.f32 	%f19, [%r9+128];
	fma.rn.f32 	%f20, %f18, %f19, %f17;
	ld.shared.f32 	%f21, [%r6+12];
	ld.shared.f32 	%f22, [%r9+192];
	fma.rn.f32 	%f23, %f21, %f22, %f20;
	ld.shared.f32 	%f24, [%r6+16];
	ld.shared.f32 	%f25, [%r9+256];
	fma.rn.f32 	%f26, %f24, %f25, %f23;
	ld.shared.f32 	%f27, [%r6+20];
	ld.shared.f32 	%f28, [%r9+320];
	fma.rn.f32 	%f29, %f27, %f28, %f26;
	ld.shared.f32 	%f30, [%r6+24];
	ld.shared.f32 	%f31, [%r9+384];
	fma.rn.f32 	%f32, %f30, %f31, %f29;
	ld.shared.f32 	%f33, [%r6+28];
	ld.shared.f32 	%f34, [%r9+448];
	fma.rn.f32 	%f35, %f33, %f34, %f32;
	ld.shared.f32 	%f36, [%r6+32];
	ld.shared.f32 	%f37, [%r9+512];
	fma.rn.f32 	%f38, %f36, %f37, %f35;
	ld.shared.f32 	%f39, [%r6+36];
	ld.shared.f32 	%f40, [%r9+576];
	fma.rn.f32 	%f41, %f39, %f40, %f38;
	ld.shared.f32 	%f42, [%r6+40];
	ld.shared.f32 	%f43, [%r9+640];
	fma.rn.f32 	%f44, %f42, %f43, %f41;
	ld.shared.f32 	%f45, [%r6+44];
	ld.shared.f32 	%f46, [%r9+704];
	fma.rn.f32 	%f47, %f45, %f46, %f44;
	ld.shared.f32 	%f48, [%r6+48];
	ld.shared.f32 	%f49, [%r9+768];
	fma.rn.f32 	%f50, %f48, %f49, %f47;
	ld.shared.f32 	%f51, [%r6+52];
	ld.shared.f32 	%f52, [%r9+832];
	fma.rn.f32 	%f53, %f51, %f52, %f50;
	ld.shared.f32 	%f54, [%r6+56];
	ld.shared.f32 	%f55, [%r9+896];
	fma.rn.f32 	%f56, %f54, %f55, %f53;
	ld.shared.f32 	%f57, [%r6+60];
	ld.shared.f32 	%f58, [%r9+960];
	fma.rn.f32 	%f62, %f57, %f58, %f56;
	bar.sync 	0;
	add.s32 	%r42, %r42, 1;
	setp.ne.s32 	%p6, %r42, 0;
	add.s32 	%r41, %r41, %r12;
	add.s32 	%r40, %r40, 16;
	add.s32 	%r39, %r39, 16;
	add.s32 	%r38, %r38, 16;
	@%p6 bra 	$L__BB1_2;
$L__BB1_7:
	max.s32 	%r36, %r2, %r5;
	setp.ge.s32 	%p7, %r36, %r24;
	@%p7 bra 	$L__BB1_9;
	mad.lo.s32 	%r37, %r24, %r2, %r5;
	cvta.to.global.u64 	%rd10, %rd6;
	mul.wide.s32 	%rd11, %r37, 4;
	add.s64 	%rd12, %rd10, %rd11;
	st.global.f32 	[%rd12], %f62;
$L__BB1_9:
	ret;

}


// ===== COMPILED SASS (sm_100) =====

	.target	sm_100

	.elftype	@"ET_EXEC"


//--------------------- .note.nv.tkinfo           --------------------------
	.section	.note.nv.tkinfo,"",@"SHT_NOTE"
	.sectionflags	@"SHF_NOTE_NV_TKINFO"
	.tkinfo
        /*0018*/ 	.word	0x00000002
        /*0030*/ 	.string	""
        /*0030*/ 	.string	"ptxas"
        /*0030*/ 	.string	"Cuda compilation tools, release 13.0, V13.0.88"
        /*0030*/ 	.string	"Build cuda_13.0.r13.0/compiler.36424714_0"
        /*0030*/ 	.string	"-arch sm_100 -m 64 "



//--------------------- .note.nv.cuinfo           --------------------------
	.section	.note.nv.cuinfo,"",@"SHT_NOTE"
	.sectionflags	@"SHF_NOTE_NV_CUINFO"
        /*0018*/ 	.short	0x0002
        /*001a*/ 	.short	0x0064
        /*001c*/ 	.short	0x0082
	.zero		2


//--------------------- .nv.info                  --------------------------
	.section	.nv.info,"",@"SHT_CUDA_INFO"
	.align	4


	//----- nvinfo : EIATTR_REGCOUNT
	.align		4
        /*0000*/ 	.byte	0x04, 0x2f
        /*0002*/ 	.short	(.L_1 - .L_0)
	.align		4
.L_0:
        /*0004*/ 	.word	index@(_Z13matmul_kernelPKfS0_Pfi)
        /*0008*/ 	.word	0x0000001e


	//----- nvinfo : EIATTR_FRAME_SIZE
	.align		4
.L_1:
        /*000c*/ 	.byte	0x04, 0x11
        /*000e*/ 	.short	(.L_3 - .L_2)
	.align		4
.L_2:
        /*0010*/ 	.word	index@(_Z13matmul_kernelPKfS0_Pfi)
        /*0014*/ 	.word	0x00000000


	//----- nvinfo : EIATTR_REGCOUNT
	.align		4
.L_3:
        /*0018*/ 	.byte	0x04, 0x2f
        /*001a*/ 	.short	(.L_5 - .L_4)
	.align		4
.L_4:
        /*001c*/ 	.word	index@(_Z19matmul_kernel_tiledPKfS0_Pfi)
        /*0020*/ 	.word	0x00000020


	//----- nvinfo : EIATTR_FRAME_SIZE
	.align		4
.L_5:
        /*0024*/ 	.byte	0x04, 0x11
        /*0026*/ 	.short	(.L_7 - .L_6)
	.align		4
.L_6:
        /*0028*/ 	.word	index@(_Z19matmul_kernel_tiledPKfS0_Pfi)
        /*002c*/ 	.word	0x00000000


	//----- nvinfo : EIATTR_MIN_STACK_SIZE
	.align		4
.L_7:
        /*0030*/ 	.byte	0x04, 0x12
        /*0032*/ 	.short	(.L_9 - .L_8)
	.align		4
.L_8:
        /*0034*/ 	.word	index@(_Z19matmul_kernel_tiledPKfS0_Pfi)
        /*0038*/ 	.word	0x00000000


	//----- nvinfo : EIATTR_MIN_STACK_SIZE
	.align		4
.L_9:
        /*003c*/ 	.byte	0x04, 0x12
        /*003e*/ 	.short	(.L_11 - .L_10)
	.align		4
.L_10:
        /*0040*/ 	.word	index@(_Z13matmul_kernelPKfS0_Pfi)
        /*0044*/ 	.word	0x00000000
.L_11:


//--------------------- .nv.compat                --------------------------
	.section	.nv.compat,"",@"SHT_CUDA_COMPAT_INFO"
	.align	4
        /*0000*/ 	.byte	0x02, 0x09, 0x00, 0x00, 0x02, 0x02, 0x01, 0x00, 0x02, 0x05, 0x05, 0x00, 0x03, 0x07, 0x01, 0x01
        /*0010*/ 	.byte	0x02, 0x03, 0x00, 0x00, 0x02, 0x06, 0x01, 0x00, 0x04, 0x0b, 0x08, 0x00, 0x09, 0x00, 0x00, 0x00
        /*0020*/ 	.byte	0x00, 0x00, 0x00, 0x00


//--------------------- .nv.info._Z19matmul_kernel_tiledPKfS0_Pfi --------------------------
	.section	.nv.info._Z19matmul_kernel_tiledPKfS0_Pfi,"",@"SHT_CUDA_INFO"
	.sectionflags	@""
	.align	4


	//----- nvinfo : EIATTR_CUDA_API_VERSION
	.align		4
        /*0000*/ 	.byte	0x04, 0x37
        /*0002*/ 	.short	(.L_13 - .L_12)
.L_12:
        /*0004*/ 	.word	0x00000082


	//----- nvinfo : EIATTR_KPARAM_INFO
	.align		4
.L_13:
        /*0008*/ 	.byte	0x04, 0x17
        /*000a*/ 	.short	(.L_15 - .L_14)
.L_14:
        /*000c*/ 	.word	0x00000000
        /*0010*/ 	.short	0x0003
        /*0012*/ 	.short	0x0018
        /*0014*/ 	.byte	0x00, 0xf0, 0x11, 0x00


	//----- nvinfo : EIATTR_KPARAM_INFO
	.align		4
.L_15:
        /*0018*/ 	.byte	0x04, 0x17
        /*001a*/ 	.short	(.L_17 - .L_16)
.L_16:
        /*001c*/ 	.word	0x00000000
        /*0020*/ 	.short	0x0002
        /*0022*/ 	.short	0x0010
        /*0024*/ 	.byte	0x00, 0xf5, 0x21, 0x00


	//----- nvinfo : EIATTR_KPARAM_INFO
	.align		4
.L_17:
        /*0028*/ 	.byte	0x04, 0x17
        /*002a*/ 	.short	(.L_19 - .L_18)
.L_18:
        /*002c*/ 	.word	0x00000000
        /*0030*/ 	.short	0x0001
        /*0032*/ 	.short	0x0008
        /*0034*/ 	.byte	0x00, 0xf5, 0x21, 0x00


	//----- nvinfo : EIATTR_KPARAM_INFO
	.align		4
.L_19:
        /*0038*/ 	.byte	0x04, 0x17
        /*003a*/ 	.short	(.L_21 - .L_20)
.L_20:
        /*003c*/ 	.word	0x00000000
        /*0040*/ 	.short	0x0000
        /*0042*/ 	.short	0x0000
        /*0044*/ 	.byte	0x00, 0xf5, 0x21, 0x00


	//----- nvinfo : EIATTR_SPARSE_MMA_MASK
	.align		4
.L_21:
        /*0048*/ 	.byte	0x03, 0x50
        /*004a*/ 	.short	0x0000


	//----- nvinfo : EIATTR_MAXREG_COUNT
	.align		4
        /*004c*/ 	.byte	0x03, 0x1b
        /*004e*/ 	.short	0x00ff


	//----- nvinfo : EIATTR_NUM_BARRIERS
	.align		4
        /*0050*/ 	.byte	0x02, 0x4c
        /*0052*/ 	.byte	0x01
	.zero		1


	//----- nvinfo : EIATTR_MERCURY_ISA_VERSION
	.align		4
        /*0054*/ 	.byte	0x03, 0x5f
        /*0056*/ 	.short	0x0101


	//----- nvinfo : EIATTR_VRC_CTA_INIT_COUNT
	.align		4
        /*0058*/ 	.byte	0x02, 0x4a
	.zero		1
	.zero		1


	//----- nvinfo : EIATTR_EXIT_INSTR_OFFSETS
	.align		4
        /*005c*/ 	.byte	0x04, 0x1c
        /*005e*/ 	.short	(.L_23 - .L_22)


	//   ....[0]....
.L_22:
        /*0060*/ 	.word	0x000005c0


	//   ....[1]....
        /*0064*/ 	.word	0x00000610


	//----- nvinfo : EIATTR_CBANK_PARAM_SIZE
	.align		4
.L_23:
        /*0068*/ 	.byte	0x03, 0x19
        /*006a*/ 	.short	0x001c


	//----- nvinfo : EIATTR_PARAM_CBANK
	.align		4
        /*006c*/ 	.byte	0x04, 0x0a
        /*006e*/ 	.short	(.L_25 - .L_24)
	.align		4
.L_24:
        /*0070*/ 	.word	index@(.nv.constant0._Z19matmul_kernel_tiledPKfS0_Pfi)
        /*0074*/ 	.short	0x0380
        /*0076*/ 	.short	0x001c


	//----- nvinfo : EIATTR_SW_WAR
	.align		4
.L_25:
        /*0078*/ 	.byte	0x04, 0x36
        /*007a*/ 	.short	(.L_27 - .L_26)
.L_26:
        /*007c*/ 	.word	0x00000008
.L_27:


//--------------------- .nv.info._Z13matmul_kernelPKfS0_Pfi --------------------------
	.section	.nv.info._Z13matmul_kernelPKfS0_Pfi,"",@"SHT_CUDA_INFO"
	.sectionflags	@""
	.align	4


	//----- nvinfo : EIATTR_CUDA_API_VERSION
	.align		4
        /*0000*/ 	.byte	0x04, 0x37
        /*0002*/ 	.short	(.L_29 - .L_28)
.L_28:
        /*0004*/ 	.word	0x00000082


	//----- nvinfo : EIATTR_KPARAM_INFO
	.align		4
.L_29:
        /*0008*/ 	.byte	0x04, 0x17
        /*000a*/ 	.short	(.L_31 - .L_30)
.L_30:
        /*000c*/ 	.word	0x00000000
        /*0010*/ 	.short	0x0003
        /*0012*/ 	.short	0x0018
        /*0014*/ 	.byte	0x00, 0xf0, 0x11, 0x00


	//----- nvinfo : EIATTR_KPARAM_INFO
	.align		4
.L_31:
        /*0018*/ 	.byte	0x04, 0x17
        /*001a*/ 	.short	(.L_33 - .L_32)
.L_32:
        /*001c*/ 	.word	0x00000000
        /*0020*/ 	.short	0x0002
        /*0022*/ 	.short	0x0010
        /*0024*/ 	.byte	0x00, 0xf5, 0x21, 0x00


	//----- nvinfo : EIATTR_KPARAM_INFO
	.align		4
.L_33:
        /*0028*/ 	.byte	0x04, 0x17
        /*002a*/ 	.short	(.L_35 - .L_34)
.L_34:
        /*002c*/ 	.word	0x00000000
        /*0030*/ 	.short	0x0001
        /*0032*/ 	.short	0x0008
        /*0034*/ 	.byte	0x00, 0xf5, 0x21, 0x00


	//----- nvinfo : EIATTR_KPARAM_INFO
	.align		4
.L_35:
        /*0038*/ 	.byte	0x04, 0x17
        /*003a*/ 	.short	(.L_37 - .L_36)
.L_36:
        /*003c*/ 	.word	0x00000000
        /*0040*/ 	.short	0x0000
        /*0042*/ 	.short	0x0000
        /*0044*/ 	.byte	0x00, 0xf5, 0x21, 0x00


	//----- nvinfo : EIATTR_SPARSE_MMA_MASK
	.align		4
.L_37:
        /*0048*/ 	.byte	0x03, 0x50
        /*004a*/ 	.short	0x0000


	//----- nvinfo : EIATTR_MAXREG_COUNT
	.align		4
        /*004c*/ 	.byte	0x03, 0x1b
        /*004e*/ 	.short	0x00ff


	//----- nvinfo : EIATTR_MERCURY_ISA_VERSION
	.align		4
        /*0050*/ 	.byte	0x03, 0x5f
        /*0052*/ 	.short	0x0101


	//----- nvinfo : EIATTR_VRC_CTA_INIT_COUNT
	.align		4
        /*0054*/ 	.byte	0x02, 0x4a
	.zero		1
	.zero		1


	//----- nvinfo : EIATTR_EXIT_INSTR_OFFSETS
	.align		4
        /*0058*/ 	.byte	0x04, 0x1c
        /*005a*/ 	.short	(.L_39 - .L_38)


	//   ....[0]....
.L_38:
        /*005c*/ 	.word	0x000000c0


	//   ....[1]....
        /*0060*/ 	.word	0x00000a90


	//----- nvinfo : EIATTR_CBANK_PARAM_SIZE
	.align		4
.L_39:
        /*0064*/ 	.byte	0x03, 0x19
        /*0066*/ 	.short	0x001c


	//----- nvinfo : EIATTR_PARAM_CBANK
	.align		4
        /*0068*/ 	.byte	0x04, 0x0a
        /*006a*/ 	.short	(.L_41 - .L_40)
	.align		4
.L_40:
        /*006c*/ 	.word	index@(.nv.constant0._Z13matmul_kernelPKfS0_Pfi)
        /*0070*/ 	.short	0x0380
        /*0072*/ 	.short	0x001c


	//----- nvinfo : EIATTR_SW_WAR
	.align		4
.L_41:
        /*0074*/ 	.byte	0x04, 0x36
        /*0076*/ 	.short	(.L_43 - .L_42)
.L_42:
        /*0078*/ 	.word	0x00000008
.L_43:


//--------------------- .nv.callgraph             --------------------------
	.section	.nv.callgraph,"",@"SHT_CUDA_CALLGRAPH"
	.align	4
	.sectionentsize	8
	.align		4
        /*0000*/ 	.word	0x00000000
	.align		4
        /*0004*/ 	.word	0xffffffff
	.align		4
        /*0008*/ 	.word	0x00000000
	.align		4
        /*000c*/ 	.word	0xfffffffe
	.align		4
        /*0010*/ 	.word	0x00000000
	.align		4
        /*0014*/ 	.word	0xfffffffd
	.align		4
        /*0018*/ 	.word	0x00000000
	.align		4
        /*001c*/ 	.word	0xfffffffc


//--------------------- .text._Z19matmul_kernel_tiledPKfS0_Pfi --------------------------
	.section	.text._Z19matmul_kernel_tiledPKfS0_Pfi,"ax",@progbits
	.align	128
        .global         _Z19matmul_kernel_tiledPKfS0_Pfi
        .type           _Z19matmul_kernel_tiledPKfS0_Pfi,@function
        .size           _Z19matmul_kernel_tiledPKfS0_Pfi,(.L_x_8 - _Z19matmul_kernel_tiledPKfS0_Pfi)
        .other          _Z19matmul_kernel_tiledPKfS0_Pfi,@"STO_CUDA_ENTRY STV_DEFAULT"
_Z19matmul_kernel_tiledPKfS0_Pfi:
.text._Z19matmul_kernel_tiledPKfS0_Pfi:
[----:B------:R-:W-:Y:S01]  /*0000*/  LDC R1, c[0x0][0x37c] ;  /* 0x0000df00ff017b82 */ /* 0x000fe20000000800 */
[----:B------:R-:W0:Y:S01]  /*0010*/  LDCU UR4, c[0x0][0x398] ;  /* 0x00007300ff0477ac */ /* 0x000e220008000800 */
[----:B------:R-:W1:Y:S01]  /*0020*/  S2R R5, SR_CTAID.Y ;  /* 0x0000000000057919 */ /* 0x000e620000002600 */
[----:B------:R-:W-:Y:S01]  /*0030*/  HFMA2 R25, -RZ, RZ, 0, 0 ;  /* 0x00000000ff197431 */ /* 0x000fe200000001ff */
[----:B------:R-:W2:Y:S01]  /*0040*/  LDCU.64 UR8, c[0x0][0x358] ;  /* 0x00006b00ff0877ac */ /* 0x000ea20008000a00 */
[----:B------:R-:W1:Y:S01]  /*0050*/  S2R R3, SR_TID.Y ;  /* 0x0000000000037919 */ /* 0x000e620000002200 */
[----:B------:R-:W3:Y:S01]  /*0060*/  S2R R10, SR_CTAID.X ;  /* 0x00000000000a7919 */ /* 0x000ee20000002500 */
[----:B------:R-:W3:Y:S01]  /*0070*/  S2R R2, SR_TID.X ;  /* 0x0000000000027919 */ /* 0x000ee20000002100 */
[----:B0-----:R-:W-:-:S04]  /*0080*/  MOV R6, UR4 ;  /* 0x0000000400067c02 */ /* 0x001fc80008000f00 */
[----:B------:R-:W-:Y:S02]  /*0090*/  ISETP.GE.AND P0, PT, R6, 0x1, PT ;  /* 0x000000010600780c */ /* 0x000fe40003f06270 */
[----:B-1----:R-:W-:Y:S02]  /*00a0*/  LEA R5, R5, R3, 0x4 ;  /* 0x0000000305057211 */ /* 0x002fe400078e20ff */
[----:B---3--:R-:W-:-:S09]  /*00b0*/  LEA R4, R10, R2, 0x4 ;  /* 0x000000020a047211 */ /* 0x008fd200078e20ff */
[----:B--2---:R-:W-:Y:S05]  /*00c0*/  @!P0 BRA `(.L_x_0) ;  /* 0x0000000400348947 */ /* 0x004fea0003800000 */
[----:B------:R-:W0:Y:S01]  /*00d0*/  S2UR UR6, SR_CgaCtaId ;  /* 0x00000000000679c3 */ /* 0x000e220000008800 */
[----:B------:R-:W-:Y:S01]  /*00e0*/  UMOV UR4, 0x400 ;  /* 0x0000040000047882 */ /* 0x000fe20000000000 */
[----:B------:R-:W-:Y:S01]  /*00f0*/  IADD3 R8, PT, PT, R6, 0xf, RZ ;  /* 0x0000000f06087810 */ /* 0x000fe20007ffe0ff */
[----:B------:R-:W-:Y:S01]  /*0100*/  UIADD3 UR5, UPT, UPT, UR4, 0x400, URZ ;  /* 0x0000040004057890 */ /* 0x000fe2000fffe0ff */
[-CC-:B------:R-:W-:Y:S01]  /*0110*/  IMAD R7, R3, R6.reuse, R2.reuse ;  /* 0x0000000603077224 */ /* 0x180fe200078e0202 */
[----:B------:R-:W-:Y:S01]  /*0120*/  MOV R25, RZ ;  /* 0x000000ff00197202 */ /* 0x000fe20000000f00 */
[----:B------:R-:W-:Y:S01]  /*0130*/  IMAD R18, R5, R6, R2 ;  /* 0x0000000605127224 */ /* 0x000fe200078e0202 */
[----:B------:R-:W-:Y:S01]  /*0140*/  SHF.R.U32.HI R8, RZ, 0x4, R8 ;  /* 0x00000004ff087819 */ /* 0x000fe20000011608 */
[----:B------:R-:W1:Y:S01]  /*0150*/  LDC R0, c[0x0][0x398] ;  /* 0x0000e600ff007b82 */ /* 0x000e620000000800 */
[----:B------:R-:W-:Y:S02]  /*0160*/  IMAD R7, R10, 0x10, R7 ;  /* 0x000000100a077824 */ /* 0x000fe400078e0207 */
[----:B------:R-:W-:-:S05]  /*0170*/  IADD3 R19, PT, PT, -R8, RZ, RZ ;  /* 0x000000ff08137210 */ /* 0x000fca0007ffe1ff */
[----:B------:R-:W2:Y:S01]  /*0180*/  LDC.64 R22, c[0x0][0x380] ;  /* 0x0000e000ff167b82 */ /* 0x000ea20000000a00 */
[----:B0-----:R-:W-:Y:S02]  /*0190*/  ULEA UR5, UR6, UR5, 0x18 ;  /* 0x0000000506057291 */ /* 0x001fe4000f8ec0ff */
[----:B------:R-:W-:-:S04]  /*01a0*/  ULEA UR4, UR6, UR4, 0x18 ;  /* 0x0000000406047291 */ /* 0x000fc8000f8ec0ff */
[----:B------:R-:W-:Y:S02]  /*01b0*/  LEA R16, R2, UR5, 0x2 ;  /* 0x0000000502107c11 */ /* 0x000fe4000f8e10ff */
[----:B------:R-:W-:-:S03]  /*01c0*/  LEA R17, R3, UR4, 0x6 ;  /* 0x0000000403117c11 */ /* 0x000fc6000f8e30ff */
[----:B------:R-:W-:Y:S01]  /*01d0*/  IMAD R21, R3, 0x40, R16 ;  /* 0x0000004003157824 */ /* 0x000fe200078e0210 */
[----:B------:R-:W-:-:S07]  /*01e0*/  LEA R20, R2, R17, 0x2 ;  /* 0x0000001102147211 */ /* 0x000fce00078e10ff */
.L_x_1:
[----:B-1----:R-:W-:Y:S01]  /*01f0*/  MOV R6, R0 ;  /* 0x0000000000067202 */ /* 0x002fe20000000f00 */
[----:B------:R-:W-:Y:S01]  /*0200*/  HFMA2 R29, -RZ, RZ, 0, 0 ;  /* 0x00000000ff1d7431 */ /* 0x000fe200000001ff */
[----:B------:R-:W-:Y:S02]  /*0210*/  VIMNMX R9, PT, PT, R4, R3, !PT ;  /* 0x0000000304097248 */ /* 0x000fe40007fe0100 */
[-C--:B------:R-:W-:Y:S02]  /*0220*/  ISETP.GE.AND P0, PT, R2, R6.reuse, PT ;  /* 0x000000060200720c */ /* 0x080fe40003f06270 */
[-C--:B------:R-:W-:Y:S01]  /*0230*/  ISETP.GE.AND P1, PT, R9, R6.reuse, PT ;  /* 0x000000060900720c */ /* 0x080fe20003f26270 */
[----:B--2---:R-:W-:Y:S01]  /*0240*/  IMAD.WIDE R8, R18, 0x4, R22 ;  /* 0x0000000412087825 */ /* 0x004fe200078e0216 */
[----:B------:R-:W-:Y:S02]  /*0250*/  ISETP.GE.U32.OR P0, PT, R5, R6, P0 ;  /* 0x000000060500720c */ /* 0x000fe40000706470 */
[----:B------:R-:W-:-:S09]  /*0260*/  MOV R24, RZ ;  /* 0x000000ff00187202 */ /* 0x000fd20000000f00 */
[----:B------:R-:W0:Y:S02]  /*0270*/  @!P1 LDC.64 R10, c[0x0][0x388] ;  /* 0x0000e200ff0a9b82 */ /* 0x000e240000000a00 */
[----:B------:R-:W2:Y:S01]  /*0280*/  @!P0 LDG.E R29, desc[UR8][R8.64] ;  /* 0x00000008081d8981 */ /* 0x000ea2000c1e1900 */
[----:B0-----:R-:W-:-:S05]  /*0290*/  @!P1 IMAD.WIDE R10, R7, 0x4, R10 ;  /* 0x00000004070a9825 */ /* 0x001fca00078e020a */
[----:B------:R-:W3:Y:S01]  /*02a0*/  @!P1 LDG.E R24, desc[UR8][R10.64] ;  /* 0x000000080a189981 */ /* 0x000ee2000c1e1900 */
[----:B------:R-:W-:-:S05]  /*02b0*/  VIADD R19, R19, 0x1 ;  /* 0x0000000113137836 */ /* 0x000fca0000000000 */
[----:B------:R-:W-:Y:S02]  /*02c0*/  ISETP.NE.AND P0, PT, R19, RZ, PT ;  /* 0x000000ff1300720c */ /* 0x000fe40003f05270 */
[----:B------:R-:W-:Y:S02]  /*02d0*/  IADD3 R3, PT, PT, R3, 0x10, RZ ;  /* 0x0000001003037810 */ /* 0x000fe40007ffe0ff */
[----:B------:R-:W-:Y:S02]  /*02e0*/  IADD3 R18, PT, PT, R18, 0x10, RZ ;  /* 0x0000001012127810 */ /* 0x000fe40007ffe0ff */
[----:B------:R-:W-:Y:S02]  /*02f0*/  IADD3 R2, PT, PT, R2, 0x10, RZ ;  /* 0x0000001002027810 */ /* 0x000fe40007ffe0ff */
[----:B------:R-:W-:Y:S01]  /*0300*/  LEA R7, R6, R7, 0x4 ;  /* 0x0000000706077211 */ /* 0x000fe200078e20ff */
[----:B--2---:R-:W-:Y:S04]  /*0310*/  STS [R20], R29 ;  /* 0x0000001d14007388 */ /* 0x004fe80000000800 */
[----:B---3--:R-:W-:Y:S01]  /*0320*/  STS [R21], R24 ;  /* 0x0000001815007388 */ /* 0x008fe20000000800 */
[----:B------:R-:W-:Y:S06]  /*0330*/  BAR.SYNC.DEFER_BLOCKING 0x0 ;  /* 0x0000000000007b1d */ /* 0x000fec0000010000 */
[----:B------:R-:W-:Y:S04]  /*0340*/  LDS R26, [R16] ;  /* 0x00000000101a7984 */ /* 0x000fe80000000800 */
[----:B------:R-:W0:Y:S04]  /*0350*/  LDS.128 R12, [R17] ;  /* 0x00000000110c7984 */ /* 0x000e280000000c00 */
[----:B------:R-:W1:Y:S04]  /*0360*/  LDS R28, [R16+0x40] ;  /* 0x00004000101c7984 */ /* 0x000e680000000800 */
[----:B------:R-:W2:Y:S04]  /*0370*/  LDS R27, [R16+0x80] ;  /* 0x00008000101b7984 */ /* 0x000ea80000000800 */
[----:B------:R-:W-:Y:S04]  /*0380*/  LDS.128 R8, [R17+0x10] ;  /* 0x0000100011087984 */ /* 0x000fe80000000c00 */
[----:B------:R-:W-:Y:S01]  /*0390*/  LDS R24, [R16+0x140] ;  /* 0x0001400010187984 */ /* 0x000fe20000000800 */
[----:B0-----:R-:W-:-:S03]  /*03a0*/  FFMA R26, R12, R26, R25 ;  /* 0x0000001a0c1a7223 */ /* 0x001fc60000000019 */
[----:B------:R-:W0:Y:S01]  /*03b0*/  LDS R12, [R16+0xc0] ;  /* 0x0000c000100c7984 */ /* 0x000e220000000800 */
[----:B-1----:R-:W-:-:S03]  /*03c0*/  FFMA R26, R28, R13, R26 ;  /* 0x0000000d1c1a7223 */ /* 0x002fc6000000001a */
[----:B------:R-:W1:Y:S04]  /*03d0*/  LDS R13, [R16+0x100] ;  /* 0x00010000100d7984 */ /* 0x000e680000000800 */
[----:B------:R-:W3:Y:S01]  /*03e0*/  LDS R25, [R16+0x180] ;  /* 0x0001800010197984 */ /* 0x000ee20000000800 */
[----:B--2---:R-:W-:-:S04]  /*03f0*/  FFMA R27, R27, R14, R26 ;  /* 0x0000000e1b1b7223 */ /* 0x004fc8000000001a */
[----:B0-----:R-:W-:Y:S02]  /*0400*/  FFMA R15, R12, R15, R27 ;  /* 0x0000000f0c0f7223 */ /* 0x001fe4000000001b */
[----:B------:R-:W-:Y:S02]  /*0410*/  LDS R27, [R16+0x200] ;  /* 0x00020000101b7984 */ /* 0x000fe40000000800 */
[----:B-1----:R-:W-:Y:S02]  /*0420*/  FFMA R13, R8, R13, R15 ;  /* 0x0000000d080d7223 */ /* 0x002fe4000000000f */
[----:B------:R-:W0:Y:S02]  /*0430*/  LDS R8, [R16+0x1c0] ;  /* 0x0001c00010087984 */ /* 0x000e240000000800 */
[----:B------:R-:W-:Y:S02]  /*0440*/  FFMA R26, R24, R9, R13 ;  /* 0x00000009181a7223 */ /* 0x000fe4000000000d */
[----:B------:R-:W1:Y:S04]  /*0450*/  LDS.128 R12, [R17+0x20] ;  /* 0x00002000110c7984 */ /* 0x000e680000000c00 */
[----:B------:R-:W2:Y:S01]  /*0460*/  LDS R24, [R16+0x240] ;  /* 0x0002400010187984 */ /* 0x000ea20000000800 */
[----:B---3--:R-:W-:-:S03]  /*0470*/  FFMA R9, R25, R10, R26 ;  /* 0x0000000a19097223 */ /* 0x008fc6000000001a */
[----:B------:R-:W3:Y:S01]  /*0480*/  LDS R25, [R16+0x280] ;  /* 0x0002800010197984 */ /* 0x000ee20000000800 */
[----:B0-----:R-:W-:-:S04]  /*0490*/  FFMA R9, R8, R11, R9 ;  /* 0x0000000b08097223 */ /* 0x001fc80000000009 */
[----:B-1----:R-:W-:Y:S02]  /*04a0*/  FFMA R9, R12, R27, R9 ;  /* 0x0000001b0c097223 */ /* 0x002fe40000000009 */
[----:B------:R-:W0:Y:S02]  /*04b0*/  LDS R12, [R16+0x2c0] ;  /* 0x0002c000100c7984 */ /* 0x000e240000000800 */
[----:B--2---:R-:W-:Y:S02]  /*04c0*/  FFMA R24, R24, R13, R9 ;  /* 0x0000000d18187223 */ /* 0x004fe40000000009 */
[----:B------:R-:W-:Y:S04]  /*04d0*/  LDS R13, [R16+0x300] ;  /* 0x00030000100d7984 */ /* 0x000fe80000000800 */
[----:B------:R-:W1:Y:S01]  /*04e0*/  LDS.128 R8, [R17+0x30] ;  /* 0x0000300011087984 */ /* 0x000e620000000c00 */
[----:B---3--:R-:W-:-:S03]  /*04f0*/  FFMA R25, R25, R14, R24 ;  /* 0x0000000e19197223 */ /* 0x008fc60000000018 */
[----:B------:R-:W2:Y:S04]  /*0500*/  LDS R27, [R16+0x340] ;  /* 0x00034000101b7984 */ /* 0x000ea80000000800 */
[----:B------:R-:W3:Y:S04]  /*0510*/  LDS R24, [R16+0x380] ;  /* 0x0003800010187984 */ /* 0x000ee80000000800 */
[----:B------:R-:W4:Y:S01]  /*0520*/  LDS R14, [R16+0x3c0] ;  /* 0x0003c000100e7984 */ /* 0x000f220000000800 */
[----:B0-----:R-:W-:-:S04]  /*0530*/  FFMA R15, R12, R15, R25 ;  /* 0x0000000f0c0f7223 */ /* 0x001fc80000000019 */
[----:B-1----:R-:W-:-:S04]  /*0540*/  FFMA R8, R8, R13, R15 ;  /* 0x0000000d08087223 */ /* 0x002fc8000000000f */
[----:B--2---:R-:W-:-:S04]  /*0550*/  FFMA R9, R27, R9, R8 ;  /* 0x000000091b097223 */ /* 0x004fc80000000008 */
[----:B---3--:R-:W-:-:S04]  /*0560*/  FFMA R9, R24, R10, R9 ;  /* 0x0000000a18097223 */ /* 0x008fc80000000009 */
[----:B----4-:R-:W-:Y:S01]  /*0570*/  FFMA R25, R14, R11, R9 ;  /* 0x0000000b0e197223 */ /* 0x010fe20000000009 */
[----:B------:R-:W-:Y:S06]  /*0580*/  BAR.SYNC.DEFER_BLOCKING 0x0 ;  /* 0x0000000000007b1d */ /* 0x000fec0000010000 */
[----:B------:R-:W-:Y:S05]  /*0590*/  @P0 BRA `(.L_x_1) ;  /* 0xfffffffc00140947 */ /* 0x000fea000383ffff */
.L_x_0:
[----:B------:R-:W-:-:S04]  /*05a0*/  VIMNMX R3, PT, PT, R5, R4, !PT ;  /* 0x0000000405037248 */ /* 0x000fc80007fe0100 */
[----:B------:R-:W-:-:S13]  /*05b0*/  ISETP.GE.AND P0, PT, R3, R6, PT ;  /* 0x000000060300720c */ /* 0x000fda0003f06270 */
[----:B------:R-:W-:Y:S05]  /*05c0*/  @P0 EXIT ;  /* 0x000000000000094d */ /* 0x000fea0003800000 */
[----:B------:R-:W0:Y:S01]  /*05d0*/  LDC.64 R2, c[0x0][0x390] ;  /* 0x0000e400ff027b82 */ /* 0x000e220000000a00 */
[----:B------:R-:W-:-:S04]  /*05e0*/  IMAD R5, R5, R6, R4 ;  /* 0x0000000605057224 */ /* 0x000fc800078e0204 */
[----:B0-----:R-:W-:-:S05]  /*05f0*/  IMAD.WIDE R2, R5, 0x4, R2 ;  /* 0x0000000405027825 */ /* 0x001fca00078e0202 */
[----:B------:R-:W-:Y:S01]  /*0600*/  STG.E desc[UR8][R2.64], R25 ;  /* 0x0000001902007986 */ /* 0x000fe2000c101908 */
[----:B------:R-:W-:Y:S05]  /*0610*/  EXIT ;  /* 0x000000000000794d */ /* 0x000fea0003800000 */
.L_x_2:
[----:B------:R-:W-:-:S00]  /*0620*/  BRA `(.L_x_2) ;  /* 0xfffffffc00fc7947 */ /* 0x000fc0000383ffff */
[----:B------:R-:W-:-:S00]  /*0630*/  NOP ;  /* 0x0000000000007918 */ /* 0x000fc00000000000 */
        /* <DEDUP_REMOVED lines=12> */
.L_x_8:


//--------------------- .text._Z13matmul_kernelPKfS0_Pfi --------------------------
	.section	.text._Z13matmul_kernelPKfS0_Pfi,"ax",@progbits
	.align	128
        .global         _Z13matmul_kernelPKfS0_Pfi
        .type           _Z13matmul_kernelPKfS0_Pfi,@function
        .size           _Z13matmul_kernelPKfS0_Pfi,(.L_x_9 - _Z13matmul_kernelPKfS0_Pfi)
        .other          _Z13matmul_kernelPKfS0_Pfi,@"STO_CUDA_ENTRY STV_DEFAULT"
_Z13matmul_kernelPKfS0_Pfi:
.text._Z13matmul_kernelPKfS0_Pfi:
[----:B------:R-:W-:Y:S01]  /*0000*/  LDC R1, c[0x0][0x37c] ;  /* 0x0000df00ff017b82 */ /* 0x000fe20000000800 */
[----:B------:R-:W0:Y:S07]  /*0010*/  S2R R0, SR_TID.Y ;  /* 0x0000000000007919 */ /* 0x000e2e0000002200 */
[----:B------:R-:W0:Y:S01]  /*0020*/  S2UR UR4, SR_CTAID.Y ;  /* 0x00000000000479c3 */ /* 0x000e220000002600 */
[----:B------:R-:W1:Y:S01]  /*0030*/  LDCU UR20, c[0x0][0x398] ;  /* 0x00007300ff1477ac */ /* 0x000e620008000800 */
[----:B------:R-:W2:Y:S06]  /*0040*/  S2R R3, SR_TID.X ;  /* 0x0000000000037919 */ /* 0x000eac0000002100 */
[----:B------:R-:W0:Y:S08]  /*0050*/  LDC R13, c[0x0][0x364] ;  /* 0x0000d900ff0d7b82 */ /* 0x000e300000000800 */
[----:B------:R-:W2:Y:S08]  /*0060*/  S2UR UR5, SR_CTAID.X ;  /* 0x00000000000579c3 */ /* 0x000eb00000002500 */
[----:B------:R-:W2:Y:S01]  /*0070*/  LDC R2, c[0x0][0x360] ;  /* 0x0000d800ff027b82 */ /* 0x000ea20000000800 */
[----:B0-----:R-:W-:-:S02]  /*0080*/  IMAD R13, R13, UR4, R0 ;  /* 0x000000040d0d7c24 */ /* 0x001fc4000f8e0200 */
[----:B--2---:R-:W-:-:S05]  /*0090*/  IMAD R0, R2, UR5, R3 ;  /* 0x0000000502007c24 */ /* 0x004fca000f8e0203 */
[----:B------:R-:W-:-:S04]  /*00a0*/  VIMNMX R2, PT, PT, R13, R0, !PT ;  /* 0x000000000d027248 */ /* 0x000fc80007fe0100 */
[----:B-1----:R-:W-:-:S13]  /*00b0*/  ISETP.GE.AND P0, PT, R2, UR20, PT ;  /* 0x0000001402007c0c */ /* 0x002fda000bf06270 */
[----:B------:R-:W-:Y:S05]  /*00c0*/  @P0 EXIT ;  /* 0x000000000000094d */ /* 0x000fea0003800000 */
[----:B------:R-:W-:Y:S01]  /*00d0*/  UISETP.GE.U32.AND UP0, UPT, UR20, 0x8, UPT ;  /* 0x000000081400788c */ /* 0x000fe2000bf06070 */
[----:B------:R-:W-:Y:S02]  /*00e0*/  HFMA2 R12, -RZ, RZ, 0, 0 ;  /* 0x00000000ff0c7431 */ /* 0x000fe400000001ff */
[----:B------:R-:W-:Y:S01]  /*00f0*/  IMAD R13, R13, UR20, RZ ;  /* 0x000000140d0d7c24 */ /* 0x000fe2000f8e02ff */
[----:B------:R-:W-:Y:S01]  /*0100*/  UMOV UR4, URZ ;  /* 0x000000ff00047c82 */ /* 0x000fe20008000000 */
[----:B------:R-:W0:Y:S04]  /*0110*/  LDCU.64 UR18, c[0x0][0x358] ;  /* 0x00006b00ff1277ac */ /* 0x000e280008000a00 */
[----:B------:R-:W-:Y:S05]  /*0120*/  BRA.U !UP0, `(.L_x_3) ;  /* 0x0000000508047547 */ /* 0x000fea000b800000 */
[----:B------:R-:W1:Y:S01]  /*0130*/  LDCU.128 UR24, c[0x0][0x380] ;  /* 0x00007000ff1877ac */ /* 0x000e620008000c00 */
[----:B------:R-:W-:Y:S02]  /*0140*/  MOV R12, RZ ;  /* 0x000000ff000c7202 */ /* 0x000fe40000000f00 */
[----:B------:R-:W-:Y:S01]  /*0150*/  MOV R14, R0 ;  /* 0x00000000000e7202 */ /* 0x000fe20000000f00 */
[----:B------:R-:W-:-:S04]  /*0160*/  ULOP3.LUT UR4, UR20, 0x7ffffff8, URZ, 0xc0, !UPT ;  /* 0x7ffffff814047892 */ /* 0x000fc8000f8ec0ff */
[----:B------:R-:W-:Y:S01]  /*0170*/  UIADD3 UR5, UPT, UPT, -UR4, URZ, URZ ;  /* 0x000000ff04057290 */ /* 0x000fe2000fffe1ff */
[----:B-1----:R-:W-:Y:S01]  /*0180*/  MOV R2, UR24 ;  /* 0x0000001800027c02 */ /* 0x002fe20008000f00 */
[----:B------:R-:W-:Y:S01]  /*0190*/  UIMAD.WIDE UR6, UR20, 0x8, UR26 ;  /* 0x00000008140678a5 */ /* 0x000fe2000f8e021a */
[----:B------:R-:W-:Y:S01]  /*01a0*/  MOV R3, UR25 ;  /* 0x0000001900037c02 */ /* 0x000fe20008000f00 */
[----:B------:R-:W-:Y:S02]  /*01b0*/  UIMAD.WIDE UR8, UR20, 0xc, UR26 ;  /* 0x0000000c140878a5 */ /* 0x000fe4000f8e021a */
[----:B------:R-:W-:Y:S01]  /*01c0*/  UIMAD.WIDE UR10, UR20, 0x10, UR26 ;  /* 0x00000010140a78a5 */ /* 0x000fe2000f8e021a */
[----:B------:R-:W-:Y:S01]  /*01d0*/  IMAD.WIDE.U32 R2, R13, 0x4, R2 ;  /* 0x000000040d027825 */ /* 0x000fe200078e0002 */
[----:B------:R-:W-:Y:S02]  /*01e0*/  UIMAD.WIDE UR12, UR20, 0x14, UR26 ;  /* 0x00000014140c78a5 */ /* 0x000fe4000f8e021a */
[----:B------:R-:W-:Y:S01]  /*01f0*/  UIMAD.WIDE UR14, UR20, 0x18, UR26 ;  /* 0x00000018140e78a5 */ /* 0x000fe2000f8e021a */
[----:B------:R-:W-:Y:S01]  /*0200*/  IADD3 R2, P0, PT, R2, 0x10, RZ ;  /* 0x0000001002027810 */ /* 0x000fe20007f1e0ff */
[----:B------:R-:W-:-:S03]  /*0210*/  UIMAD.WIDE UR16, UR20, 0x1c, UR26 ;  /* 0x0000001c141078a5 */ /* 0x000fc6000f8e021a */
[----:B------:R-:W-:-:S09]  /*0220*/  IADD3.X R3, PT, PT, RZ, R3, RZ, P0, !PT ;  /* 0x00000003ff037210 */ /* 0x000fd200007fe4ff */
.L_x_4:
[----:B------:R-:W-:Y:S01]  /*0230*/  UIMAD.WIDE UR22, UR20, 0x4, UR26 ;  /* 0x00000004141678a5 */ /* 0x000fe2000f8e021a */
[----:B------:R-:W-:Y:S02]  /*0240*/  IMAD.MOV.U32 R23, RZ, RZ, 0x4 ;  /* 0x00000004ff177424 */ /* 0x000fe400078e00ff */
[----:B------:R-:W-:Y:S01]  /*0250*/  HFMA2 R11, -RZ, RZ, 0, 2.384185791015625e-07 ;  /* 0x00000004ff0b7431 */ /* 0x000fe200000001ff */
[----:B------:R-:W-:Y:S01]  /*0260*/  MOV R25, 0x4 ;  /* 0x0000000400197802 */ /* 0x000fe20000000f00 */
[----:B0-----:R-:W2:Y:S01]  /*0270*/  LDG.E R21, desc[UR18][R2.64+-0x10] ;  /* 0xfffff01202157981 */ /* 0x001ea2000c1e1900 */
[C---:B------:R-:W-:Y:S01]  /*0280*/  IMAD.WIDE R22, R14.reuse, R23, UR26 ;  /* 0x0000001a0e167e25 */ /* 0x040fe2000f8e0217 */
[----:B------:R-:W-:Y:S02]  /*0290*/  MOV R8, UR22 ;  /* 0x0000001600087c02 */ /* 0x000fe40008000f00 */
[----:B------:R-:W-:Y:S01]  /*02a0*/  MOV R9, UR23 ;  /* 0x0000001700097c02 */ /* 0x000fe20008000f00 */
[----:B------:R-:W3:Y:S02]  /*02b0*/  LDG.E R19, desc[UR18][R2.64+-0xc] ;  /* 0xfffff41202137981 */ /* 0x000ee4000c1e1900 */
[----:B------:R-:W-:-:S02]  /*02c0*/  IMAD.WIDE R8, R14, 0x4, R8 ;  /* 0x000000040e087825 */ /* 0x000fc400078e0208 */
[----:B------:R-:W2:Y:S01]  /*02d0*/  LDG.E R22, desc[UR18][R22.64] ;  /* 0x0000001216167981 */ /* 0x000ea2000c1e1900 */
[----:B------:R-:W-:Y:S01]  /*02e0*/  MOV R5, 0x4 ;  /* 0x0000000400057802 */ /* 0x000fe20000000f00 */
[C---:B------:R-:W-:Y:S02]  /*02f0*/  IMAD.WIDE R24, R14.reuse, R25, UR6 ;  /* 0x000000060e187e25 */ /* 0x040fe4000f8e0219 */
[----:B------:R0:W3:Y:S02]  /*0300*/  LDG.E R20, desc[UR18][R8.64] ;  /* 0x0000001208147981 */ /* 0x0000e4000c1e1900 */
[----:B------:R-:W-:Y:S02]  /*0310*/  IMAD.WIDE R10, R14, R11, UR8 ;  /* 0x000000080e0a7e25 */ /* 0x000fe4000f8e020b */
[----:B------:R-:W4:Y:S04]  /*0320*/  LDG.E R18, desc[UR18][R24.64] ;  /* 0x0000001218127981 */ /* 0x000f28000c1e1900 */
[----:B------:R-:W4:Y:S01]  /*0330*/  LDG.E R17, desc[UR18][R2.64+-0x8] ;  /* 0xfffff81202117981 */ /* 0x000f22000c1e1900 */
[----:B0-----:R-:W-:-:S02]  /*0340*/  HFMA2 R9, -RZ, RZ, 0, 2.384185791015625e-07 ;  /* 0x00000004ff097431 */ /* 0x001fc400000001ff */
[----:B------:R-:W-:Y:S01]  /*0350*/  IMAD.MOV.U32 R7, RZ, RZ, 0x4 ;  /* 0x00000004ff077424 */ /* 0x000fe200078e00ff */
[----:B------:R0:W5:Y:S01]  /*0360*/  LDG.E R16, desc[UR18][R10.64] ;  /* 0x000000120a107981 */ /* 0x000162000c1e1900 */
[----:B------:R-:W-:-:S03]  /*0370*/  IMAD.WIDE R4, R14, R5, UR10 ;  /* 0x0000000a0e047e25 */ /* 0x000fc6000f8e0205 */
[----:B------:R-:W5:Y:S01]  /*0380*/  LDG.E R15, desc[UR18][R2.64+-0x4] ;  /* 0xfffffc12020f7981 */ /* 0x000f62000c1e1900 */
[C---:B------:R-:W-:Y:S01]  /*0390*/  IMAD.WIDE R6, R14.reuse, R7, UR12 ;  /* 0x0000000c0e067e25 */ /* 0x040fe2000f8e0207 */
[----:B------:R-:W-:Y:S02]  /*03a0*/  MOV R27, 0x4 ;  /* 0x00000004001b7802 */ /* 0x000fe40000000f00 */
[----:B------:R1:W5:Y:S01]  /*03b0*/  LDG.E R4, desc[UR18][R4.64] ;  /* 0x0000001204047981 */ /* 0x000362000c1e1900 */
[----:B------:R-:W-:-:S03]  /*03c0*/  IMAD.WIDE R8, R14, R9, UR14 ;  /* 0x0000000e0e087e25 */ /* 0x000fc6000f8e0209 */
[----:B------:R-:W5:Y:S01]  /*03d0*/  LDG.E R23, desc[UR18][R2.64] ;  /* 0x0000001202177981 */ /* 0x000f62000c1e1900 */
[----:B0-----:R-:W-:-:S03]  /*03e0*/  IMAD.WIDE R10, R14, R27, UR16 ;  /* 0x000000100e0a7e25 */ /* 0x001fc6000f8e021b */
[----:B------:R-:W5:Y:S04]  /*03f0*/  LDG.E R7, desc[UR18][R6.64] ;  /* 0x0000001206077981 */ /* 0x000f68000c1e1900 */
[----:B------:R-:W5:Y:S04]  /*0400*/  LDG.E R24, desc[UR18][R2.64+0x4] ;  /* 0x0000041202187981 */ /* 0x000f68000c1e1900 */
[----:B------:R-:W5:Y:S04]  /*0410*/  LDG.E R8, desc[UR18][R8.64] ;  /* 0x0000001208087981 */ /* 0x000f68000c1e1900 */
[----:B------:R-:W5:Y:S04]  /*0420*/  LDG.E R25, desc[UR18][R2.64+0x8] ;  /* 0x0000081202197981 */ /* 0x000f68000c1e1900 */
[----:B------:R-:W5:Y:S04]  /*0430*/  LDG.E R10, desc[UR18][R10.64] ;  /* 0x000000120a0a7981 */ /* 0x000f68000c1e1900 */
[----:B------:R0:W5:Y:S01]  /*0440*/  LDG.E R27, desc[UR18][R2.64+0xc] ;  /* 0x00000c12021b7981 */ /* 0x000162000c1e1900 */
[----:B------:R-:W-:-:S04]  /*0450*/  UIADD3 UR5, UPT, UPT, UR5, 0x8, URZ ;  /* 0x0000000805057890 */ /* 0x000fc8000fffe0ff */
[----:B------:R-:W-:Y:S01]  /*0460*/  UISETP.NE.AND UP0, UPT, UR5, URZ, UPT ;  /* 0x000000ff0500728c */ /* 0x000fe2000bf05270 */
[----:B-1----:R-:W-:Y:S02]  /*0470*/  MOV R5, UR20 ;  /* 0x0000001400057c02 */ /* 0x002fe40008000f00 */
[----:B0-----:R-:W-:Y:S02]  /*0480*/  IADD3 R2, P0, PT, R2, 0x20, RZ ;  /* 0x0000002002027810 */ /* 0x001fe40007f1e0ff */
[----:B------:R-:W-:Y:S02]  /*0490*/  LEA R14, R5, R14, 0x3 ;  /* 0x0000000e050e7211 */ /* 0x000fe400078e18ff */
[----:B------:R-:W-:Y:S01]  /*04a0*/  IADD3.X R3, PT, PT, RZ, R3, RZ, P0, !PT ;  /* 0x00000003ff037210 */ /* 0x000fe200007fe4ff */
[----:B--2---:R-:W-:-:S04]  /*04b0*/  FFMA R22, R21, R22, R12 ;  /* 0x0000001615167223 */ /* 0x004fc8000000000c */
[----:B---3--:R-:W-:-:S04]  /*04c0*/  FFMA R20, R19, R20, R22 ;  /* 0x0000001413147223 */ /* 0x008fc80000000016 */
[----:B----4-:R-:W-:-:S04]  /*04d0*/  FFMA R18, R17, R18, R20 ;  /* 0x0000001211127223 */ /* 0x010fc80000000014 */
[----:B-----5:R-:W-:-:S04]  /*04e0*/  FFMA R16, R15, R16, R18 ;  /* 0x000000100f107223 */ /* 0x020fc80000000012 */
[----:B------:R-:W-:-:S04]  /*04f0*/  FFMA R23, R23, R4, R16 ;  /* 0x0000000417177223 */ /* 0x000fc80000000010 */
[----:B------:R-:W-:-:S04]  /*0500*/  FFMA R24, R24, R7, R23 ;  /* 0x0000000718187223 */ /* 0x000fc80000000017 */
[----:B------:R-:W-:-:S04]  /*0510*/  FFMA R8, R25, R8, R24 ;  /* 0x0000000819087223 */ /* 0x000fc80000000018 */
[----:B------:R-:W-:Y:S01]  /*0520*/  FFMA R12, R27, R10, R8 ;  /* 0x0000000a1b0c7223 */ /* 0x000fe20000000008 */
[----:B------:R-:W-:Y:S06]  /*0530*/  BRA.U UP0, `(.L_x_4) ;  /* 0xfffffffd003c7547 */ /* 0x000fec000b83ffff */
.L_x_3:
[----:B------:R-:W-:-:S04]  /*0540*/  ULOP3.LUT UR6, UR20, 0x7, URZ, 0xc0, !UPT ;  /* 0x0000000714067892 */ /* 0x000fc8000f8ec0ff */
[----:B------:R-:W-:-:S09]  /*0550*/  UISETP.NE.AND UP0, UPT, UR6, URZ, UPT ;  /* 0x000000ff0600728c */ /* 0x000fd2000bf05270 */
[----:B------:R-:W-:Y:S05]  /*0560*/  BRA.U !UP0, `(.L_x_5) ;  /* 0x0000000508387547 */ /* 0x000fea000b800000 */
[----:B------:R-:W-:Y:S02]  /*0570*/  UISETP.GE.U32.AND UP0, UPT, UR6, 0x4, UPT ;  /* 0x000000040600788c */ /* 0x000fe4000bf06070 */
[----:B------:R-:W-:-:S04]  /*0580*/  ULOP3.LUT UR5, UR20, 0x3, URZ, 0xc0, !UPT ;  /* 0x0000000314057892 */ /* 0x000fc8000f8ec0ff */
[----:B------:R-:W-:-:S03]  /*0590*/  UISETP.NE.AND UP1, UPT, UR5, URZ, UPT ;  /* 0x000000ff0500728c */ /* 0x000fc6000bf25270 */
[----:B------:R-:W-:Y:S08]  /*05a0*/  BRA.U !UP0, `(.L_x_6) ;  /* 0x00000001087c7547 */ /* 0x000ff0000b800000 */
[----:B------:R-:W1:Y:S01]  /*05b0*/  LDC.64 R6, c[0x0][0x388] ;  /* 0x0000e200ff067b82 */ /* 0x000e620000000a00 */
[----:B------:R-:W2:Y:S01]  /*05c0*/  LDCU.64 UR6, c[0x0][0x380] ;  /* 0x00007000ff0677ac */ /* 0x000ea20008000a00 */
[----:B------:R-:W-:Y:S01]  /*05d0*/  IMAD.U32 R9, RZ, RZ, UR4 ;  /* 0x00000004ff097e24 */ /* 0x000fe2000f8e00ff */
[C---:B------:R-:W-:Y:S02]  /*05e0*/  IADD3 R3, PT, PT, R13.reuse, UR4, RZ ;  /* 0x000000040d037c10 */ /* 0x040fe4000fffe0ff */
[----:B------:R-:W-:Y:S01]  /*05f0*/  IADD3 R10, P0, PT, R13, UR4, RZ ;  /* 0x000000040d0a7c10 */ /* 0x000fe2000ff1e0ff */
[----:B------:R-:W-:Y:S01]  /*0600*/  IMAD R9, R9, UR20, R0 ;  /* 0x0000001409097c24 */ /* 0x000fe2000f8e0200 */
[----:B------:R-:W-:Y:S01]  /*0610*/  MOV R11, UR20 ;  /* 0x00000014000b7c02 */ /* 0x000fe20008000f00 */
[----:B------:R-:W3:Y:S01]  /*0620*/  LDC.64 R4, c[0x0][0x380] ;  /* 0x0000e000ff047b82 */ /* 0x000ee20000000a00 */
[----:B------:R-:W-:Y:S01]  /*0630*/  MOV R15, UR20 ;  /* 0x00000014000f7c02 */ /* 0x000fe20008000f00 */
[----:B-1----:R-:W-:Y:S01]  /*0640*/  IMAD.WIDE R6, R9, 0x4, R6 ;  /* 0x0000000409067825 */ /* 0x002fe200078e0206 */
[----:B------:R-:W-:-:S05]  /*0650*/  MOV R9, UR20 ;  /* 0x0000001400097c02 */ /* 0x000fca0008000f00 */
[----:B------:R-:W-:Y:S02]  /*0660*/  IMAD.WIDE R8, R9, 0x4, R6 ;  /* 0x0000000409087825 */ /* 0x000fe400078e0206 */
[----:B0-----:R-:W4:Y:S02]  /*0670*/  LDG.E R6, desc[UR18][R6.64] ;  /* 0x0000001206067981 */ /* 0x001f24000c1e1900 */
[----:B---3--:R-:W-:Y:S01]  /*0680*/  IMAD.WIDE.U32 R4, R3, 0x4, R4 ;  /* 0x0000000403047825 */ /* 0x008fe200078e0004 */
[----:B------:R-:W-:Y:S01]  /*0690*/  IADD3.X R3, PT, PT, RZ, RZ, RZ, P0, !PT ;  /* 0x000000ffff037210 */ /* 0x000fe200007fe4ff */
[----:B------:R-:W3:Y:S01]  /*06a0*/  LDG.E R17, desc[UR18][R8.64] ;  /* 0x0000001208117981 */ /* 0x000ee2000c1e1900 */
[----:B--2---:R-:W-:-:S03]  /*06b0*/  LEA R2, P0, R10, UR6, 0x2 ;  /* 0x000000060a027c11 */ /* 0x004fc6000f8010ff */
[----:B------:R-:W4:Y:S01]  /*06c0*/  LDG.E R5, desc[UR18][R4.64] ;  /* 0x0000001204057981 */ /* 0x000f22000c1e1900 */
[----:B------:R-:W-:Y:S01]  /*06d0*/  LEA.HI.X R3, R10, UR7, R3, 0x2, P0 ;  /* 0x000000070a037c11 */ /* 0x000fe200080f1403 */
[----:B------:R-:W-:-:S04]  /*06e0*/  IMAD.WIDE R10, R11, 0x4, R8 ;  /* 0x000000040b0a7825 */ /* 0x000fc800078e0208 */
[----:B------:R-:W3:Y:S01]  /*06f0*/  LDG.E R16, desc[UR18][R2.64+0x4] ;  /* 0x0000041202107981 */ /* 0x000ee2000c1e1900 */
[----:B------:R-:W-:-:S03]  /*0700*/  IMAD.WIDE R14, R15, 0x4, R10 ;  /* 0x000000040f0e7825 */ /* 0x000fc600078e020a */
[----:B------:R-:W2:Y:S04]  /*0710*/  LDG.E R19, desc[UR18][R10.64] ;  /* 0x000000120a137981 */ /* 0x000ea8000c1e1900 */
[----:B------:R-:W2:Y:S04]  /*0720*/  LDG.E R18, desc[UR18][R2.64+0x8] ;  /* 0x0000081202127981 */ /* 0x000ea8000c1e1900 */
[----:B------:R-:W5:Y:S04]  /*0730*/  LDG.E R20, desc[UR18][R2.64+0xc] ;  /* 0x00000c1202147981 */ /* 0x000f68000c1e1900 */
[----:B------:R-:W5:Y:S01]  /*0740*/  LDG.E R14, desc[UR18][R14.64] ;  /* 0x000000120e0e7981 */ /* 0x000f62000c1e1900 */
[----:B------:R-:W-:Y:S01]  /*0750*/  UIADD3 UR4, UPT, UPT, UR4, 0x4, URZ ;  /* 0x0000000404047890 */ /* 0x000fe2000fffe0ff */
[----:B----4-:R-:W-:-:S04]  /*0760*/  FFMA R5, R5, R6, R12 ;  /* 0x0000000605057223 */ /* 0x010fc8000000000c */
[----:B---3--:R-:W-:-:S04]  /*0770*/  FFMA R5, R16, R17, R5 ;  /* 0x0000001110057223 */ /* 0x008fc80000000005 */
[----:B--2---:R-:W-:-:S04]  /*0780*/  FFMA R5, R18, R19, R5 ;  /* 0x0000001312057223 */ /* 0x004fc80000000005 */
[----:B-----5:R-:W-:-:S07]  /*0790*/  FFMA R12, R20, R14, R5 ;  /* 0x0000000e140c7223 */ /* 0x020fce0000000005 */
.L_x_6:
[----:B------:R-:W-:Y:S05]  /*07a0*/  BRA.U !UP1, `(.L_x_5) ;  /* 0x0000000109a87547 */ /* 0x000fea000b800000 */
[----:B------:R-:W-:Y:S01]  /*07b0*/  UISETP.NE.AND UP0, UPT, UR5, 0x1, UPT ;  /* 0x000000010500788c */ /* 0x000fe2000bf05270 */
[----:B------:R-:W-:Y:S01]  /*07c0*/  MOV R7, UR4 ;  /* 0x0000000400077c02 */ /* 0x000fe20008000f00 */
[----:B------:R-:W-:Y:S02]  /*07d0*/  ULOP3.LUT UR5, UR20, 0x1, URZ, 0xc0, !UPT ;  /* 0x0000000114057892 */ /* 0x000fe4000f8ec0ff */
[----:B------:R-:W-:Y:S02]  /*07e0*/  MOV R15, UR20 ;  /* 0x00000014000f7c02 */ /* 0x000fe40008000f00 */
[----:B------:R-:W-:Y:S01]  /*07f0*/  UISETP.NE.U32.AND UP1, UPT, UR5, 0x1, UPT ;  /* 0x000000010500788c */ /* 0x000fe2000bf25070 */
[----:B------:R-:W-:-:S04]  /*0800*/  PLOP3.LUT P1, PT, PT, PT, UP0, 0x80, 0x8 ;  /* 0x000000000008781c */ /* 0x000fc80003f2f008 */
[----:B------:R-:W1:Y:S01]  /*0810*/  @UP0 LDCU.128 UR8, c[0x0][0x380] ;  /* 0x00007000ff0807ac */ /* 0x000e620008000c00 */
[----:B------:R-:W-:Y:S01]  /*0820*/  PLOP3.LUT P0, PT, PT, PT, UP1, 0x80, 0x8 ;  /* 0x000000000008781c */ /* 0x000fe20003f0f018 */
[----:B------:R-:W2:Y:S04]  /*0830*/  @UP0 LDCU.64 UR6, c[0x0][0x380] ;  /* 0x00007000ff0607ac */ /* 0x000ea80008000a00 */
[----:B------:R-:W3:Y:S03]  /*0840*/  @!UP1 LDCU.128 UR12, c[0x0][0x380] ;  /* 0x00007000ff0c97ac */ /* 0x000ee60008000c00 */
[C---:B------:R-:W-:Y:S02]  /*0850*/  @P1 IADD3 R3, PT, PT, R13.reuse, UR4, RZ ;  /* 0x000000040d031c10 */ /* 0x040fe4000fffe0ff */
[----:B------:R-:W-:Y:S01]  /*0860*/  @P1 IADD3 R6, P2, PT, R13, UR4, RZ ;  /* 0x000000040d061c10 */ /* 0x000fe2000ff5e0ff */
[----:B------:R-:W-:Y:S01]  /*0870*/  @UP0 UIADD3 UR4, UPT, UPT, UR4, 0x2, URZ ;  /* 0x0000000204040890 */ /* 0x000fe2000fffe0ff */
[----:B-1----:R-:W-:Y:S01]  /*0880*/  MOV R11, UR9 ;  /* 0x00000009000b7c02 */ /* 0x002fe20008000f00 */
[----:B------:R-:W-:Y:S01]  /*0890*/  IMAD.U32 R10, RZ, RZ, UR8 ;  /* 0x00000008ff0a7e24 */ /* 0x000fe2000f8e00ff */
[----:B------:R-:W-:-:S02]  /*08a0*/  MOV R4, UR10 ;  /* 0x0000000a00047c02 */ /* 0x000fc40008000f00 */
[----:B------:R-:W-:Y:S01]  /*08b0*/  MOV R5, UR11 ;  /* 0x0000000b00057c02 */ /* 0x000fe20008000f00 */
[----:B------:R-:W-:-:S04]  /*08c0*/  @P1 IMAD.WIDE.U32 R10, R3, 0x4, R10 ;  /* 0x00000004030a1825 */ /* 0x000fc800078e000a */
[----:B------:R-:W-:Y:S01]  /*08d0*/  @P1 IMAD R3, R7, UR20, R0 ;  /* 0x0000001407031c24 */ /* 0x000fe2000f8e0200 */
[----:B------:R-:W-:Y:S01]  /*08e0*/  @P1 IADD3.X R7, PT, PT, RZ, RZ, RZ, P2, !PT ;  /* 0x000000ffff071210 */ /* 0x000fe200017fe4ff */
[----:B------:R-:W-:Y:S01]  /*08f0*/  IMAD.U32 R19, RZ, RZ, UR4 ;  /* 0x00000004ff137e24 */ /* 0x000fe2000f8e00ff */
[C---:B--2---:R-:W-:Y:S01]  /*0900*/  @P1 LEA R2, P2, R6.reuse, UR6, 0x2 ;  /* 0x0000000606021c11 */ /* 0x044fe2000f8410ff */
[----:B------:R-:W-:Y:S01]  /*0910*/  @P1 IMAD.WIDE R4, R3, 0x4, R4 ;  /* 0x0000000403041825 */ /* 0x000fe200078e0204 */
[----:B------:R-:W-:Y:S01]  /*0920*/  @!P0 IADD3 R17, PT, PT, R13, UR4, RZ ;  /* 0x000000040d118c10 */ /* 0x000fe2000fffe0ff */
[----:B0-----:R-:W2:Y:S01]  /*0930*/  @P1 LDG.E R11, desc[UR18][R10.64] ;  /* 0x000000120a0b1981 */ /* 0x001ea2000c1e1900 */
[----:B------:R-:W-:Y:S01]  /*0940*/  @P1 LEA.HI.X R3, R6, UR7, R7, 0x2, P2 ;  /* 0x0000000706031c11 */ /* 0x000fe200090f1407 */
[----:B------:R-:W-:Y:S01]  /*0950*/  @!P0 IMAD R19, R19, UR20, R0 ;  /* 0x0000001413138c24 */ /* 0x000fe2000f8e0200 */
[----:B---3--:R-:W-:Y:S01]  /*0960*/  MOV R6, UR12 ;  /* 0x0000000c00067c02 */ /* 0x008fe20008000f00 */
[----:B------:R-:W-:Y:S01]  /*0970*/  @P1 IMAD.WIDE R14, R15, 0x4, R4 ;  /* 0x000000040f0e1825 */ /* 0x000fe200078e0204 */
[----:B------:R-:W-:Y:S01]  /*0980*/  MOV R7, UR13 ;  /* 0x0000000d00077c02 */ /* 0x000fe20008000f00 */
[----:B------:R-:W2:Y:S01]  /*0990*/  @P1 LDG.E R4, desc[UR18][R4.64] ;  /* 0x0000001204041981 */ /* 0x000ea2000c1e1900 */
[----:B------:R-:W-:-:S02]  /*09a0*/  MOV R8, UR14 ;  /* 0x0000000e00087c02 */ /* 0x000fc40008000f00 */
[----:B------:R-:W-:Y:S01]  /*09b0*/  MOV R9, UR15 ;  /* 0x0000000f00097c02 */ /* 0x000fe20008000f00 */
[----:B------:R-:W-:Y:S01]  /*09c0*/  @!P0 IMAD.WIDE.U32 R6, R17, 0x4, R6 ;  /* 0x0000000411068825 */ /* 0x000fe200078e0006 */
[----:B------:R-:W3:Y:S03]  /*09d0*/  @P1 LDG.E R14, desc[UR18][R14.64] ;  /* 0x000000120e0e1981 */ /* 0x000ee6000c1e1900 */
[----:B------:R-:W-:Y:S01]  /*09e0*/  @!P0 IMAD.WIDE R8, R19, 0x4, R8 ;  /* 0x0000000413088825 */ /* 0x000fe200078e0208 */
[----:B------:R-:W3:Y:S04]  /*09f0*/  @P1 LDG.E R2, desc[UR18][R2.64+0x4] ;  /* 0x0000041202021981 */ /* 0x000ee8000c1e1900 */
[----:B------:R-:W4:Y:S04]  /*0a00*/  @!P0 LDG.E R7, desc[UR18][R6.64] ;  /* 0x0000001206078981 */ /* 0x000f28000c1e1900 */
[----:B------:R-:W4:Y:S01]  /*0a10*/  @!P0 LDG.E R8, desc[UR18][R8.64] ;  /* 0x0000001208088981 */ /* 0x000f22000c1e1900 */
[----:B--2---:R-:W-:-:S04]  /*0a20*/  @P1 FFMA R11, R11, R4, R12 ;  /* 0x000000040b0b1223 */ /* 0x004fc8000000000c */
[----:B---3--:R-:W-:-:S04]  /*0a30*/  @P1 FFMA R12, R2, R14, R11 ;  /* 0x0000000e020c1223 */ /* 0x008fc8000000000b */
[----:B----4-:R-:W-:-:S07]  /*0a40*/  @!P0 FFMA R12, R7, R8, R12 ;  /* 0x00000008070c8223 */ /* 0x010fce000000000c */
.L_x_5:
[----:B------:R-:W1:Y:S01]  /*0a50*/  LDC.64 R2, c[0x0][0x390] ;  /* 0x0000e400ff027b82 */ /* 0x000e620000000a00 */
[----:B------:R-:W-:-:S05]  /*0a60*/  IADD3 R13, PT, PT, R0, R13, RZ ;  /* 0x0000000d000d7210 */ /* 0x000fca0007ffe0ff */
[----:B-1----:R-:W-:-:S05]  /*0a70*/  IMAD.WIDE R2, R13, 0x4, R2 ;  /* 0x000000040d027825 */ /* 0x002fca00078e0202 */
[----:B0-----:R-:W-:Y:S01]  /*0a80*/  STG.E desc[UR18][R2.64], R12 ;  /* 0x0000000c02007986 */ /* 0x001fe2000c101912 */
[----:B------:R-:W-:Y:S05]  /*0a90*/  EXIT ;  /* 0x000000000000794d */ /* 0x000fea0003800000 */
.L_x_7:
        /* <DEDUP_REMOVED lines=14> */
.L_x_9:


//--------------------- .nv.shared._Z19matmul_kernel_tiledPKfS0_Pfi --------------------------
	.section	.nv.shared._Z19matmul_kernel_tiledPKfS0_Pfi,"aw",@nobits
	.sectionflags	@""
	.align	4
.nv.shared._Z19matmul_kernel_tiledPKfS0_Pfi:
	.zero		3072


//--------------------- .nv.shared.reserved.0     --------------------------
	.section	.nv.shared.reserved.0,"aw",@nobits
	.weak		__nv_reservedSMEM_offset_0_alias
	.size		__nv_reservedSMEM_offset_0_alias, 0, 64
	.other		__nv_reservedSMEM_offset_0_alias,@"STO_CUDA_RESERVED_SHARED STV_DEFAULT"
__nv_reservedSMEM_offset_0_alias:
	.zero		0
	.zero		64


//--------------------- .nv.constant0._Z19matmul_kernel_tiledPKfS0_Pfi --------------------------
	.section	.nv.constant0._Z19matmul_kernel_tiledPKfS0_Pfi,"a",@progbits
	.sectionflags	@""
	.align	4
.nv.constant0._Z19matmul_kernel_tiledPKfS0_Pfi:
	.zero		924


//--------------------- .nv.constant0._Z13matmul_kernelPKfS0_Pfi --------------------------
	.section	.nv.constant0._Z13matmul_kernelPKfS0_Pfi,"a",@progbits
	.sectionflags	@""
	.align	4
.nv.constant0._Z13matmul_kernelPKfS0_Pfi:
	.zero		924


//--------------------- SYMBOLS --------------------------

	.type		.nv.reservedSmem.offset0,@object
	.size		.nv.reservedSmem.offset0,0x4
	.type		.nv.reservedSmem.cap,@object
	.size		.nv.reservedSmem.cap,0x4
